//
// Generated by NVIDIA NVVM Compiler
//
// Compiler Build ID: CL-36424714
// Cuda compilation tools, release 13.0, V13.0.88
// Based on NVVM 20.0.0
//

.version 9.0
.target sm_100
.address_size 64

	// .globl	_Z8traversePiS_S_S_S_S_S_S_S_
.global .align 4 .b8 temp[324];

.visible .entry _Z8traversePiS_S_S_S_S_S_S_S_(
	.param .u64 .ptr .align 1 _Z8traversePiS_S_S_S_S_S_S_S__param_0,
	.param .u64 .ptr .align 1 _Z8traversePiS_S_S_S_S_S_S_S__param_1,
	.param .u64 .ptr .align 1 _Z8traversePiS_S_S_S_S_S_S_S__param_2,
	.param .u64 .ptr .align 1 _Z8traversePiS_S_S_S_S_S_S_S__param_3,
	.param .u64 .ptr .align 1 _Z8traversePiS_S_S_S_S_S_S_S__param_4,
	.param .u64 .ptr .align 1 _Z8traversePiS_S_S_S_S_S_S_S__param_5,
	.param .u64 .ptr .align 1 _Z8traversePiS_S_S_S_S_S_S_S__param_6,
	.param .u64 .ptr .align 1 _Z8traversePiS_S_S_S_S_S_S_S__param_7,
	.param .u64 .ptr .align 1 _Z8traversePiS_S_S_S_S_S_S_S__param_8
)
{
	.reg .pred 	%p<7>;
	.reg .b32 	%r<54>;
	.reg .b64 	%rd<82>;

	ld.param.u64 	%rd13, [_Z8traversePiS_S_S_S_S_S_S_S__param_0];
	ld.param.u64 	%rd14, [_Z8traversePiS_S_S_S_S_S_S_S__param_1];
	ld.param.u64 	%rd15, [_Z8traversePiS_S_S_S_S_S_S_S__param_2];
	ld.param.u64 	%rd16, [_Z8traversePiS_S_S_S_S_S_S_S__param_3];
	ld.param.u64 	%rd17, [_Z8traversePiS_S_S_S_S_S_S_S__param_4];
	ld.param.u64 	%rd18, [_Z8traversePiS_S_S_S_S_S_S_S__param_5];
	ld.param.u64 	%rd19, [_Z8traversePiS_S_S_S_S_S_S_S__param_6];
	ld.param.u64 	%rd20, [_Z8traversePiS_S_S_S_S_S_S_S__param_8];
	cvta.to.global.u64 	%rd1, %rd20;
	cvta.to.global.u64 	%rd2, %rd15;
	cvta.to.global.u64 	%rd3, %rd19;
	cvta.to.global.u64 	%rd4, %rd18;
	cvta.to.global.u64 	%rd5, %rd14;
	cvta.to.global.u64 	%rd21, %rd17;
	cvta.to.global.u64 	%rd6, %rd13;
	cvta.to.global.u64 	%rd22, %rd16;
	mov.u32 	%r1, %tid.x;
	mul.wide.u32 	%rd23, %r1, 4;
	add.s64 	%rd7, %rd22, %rd23;
	ld.global.u32 	%r2, [%rd7];
	mul.wide.s32 	%rd24, %r2, 4;
	add.s64 	%rd25, %rd6, %rd24;
	ld.global.u32 	%r3, [%rd25];
	add.s64 	%rd8, %rd21, %rd23;
	ld.global.u32 	%r4, [%rd8];
	setp.ne.s32 	%p1, %r3, %r4;
	add.s64 	%rd9, %rd4, %rd23;
	add.s64 	%rd10, %rd3, %rd23;
	@%p1 bra 	$L__BB0_6;
	add.s64 	%rd31, %rd2, %rd24;
	ld.global.u32 	%r10, [%rd31];
	setp.eq.s32 	%p3, %r10, -1;
	@%p3 bra 	$L__BB0_3;
	st.global.u32 	[%rd9], %r3;
	ld.global.u32 	%r11, [%rd7];
	mul.wide.s32 	%rd32, %r11, 4;
	add.s64 	%rd33, %rd2, %rd32;
	ld.global.u32 	%r12, [%rd33];
	st.global.u32 	[%rd10], %r12;
	bra.uni 	$L__BB0_9;
$L__BB0_3:
	mul.wide.s32 	%rd34, %r3, 4;
	add.s64 	%rd35, %rd6, %rd34;
	ld.global.u32 	%r13, [%rd35];
	setp.eq.s32 	%p4, %r13, -1;
	@%p4 bra 	$L__BB0_5;
	st.global.u32 	[%rd9], %r3;
	ld.global.u32 	%r14, [%rd8];
	mul.wide.s32 	%rd36, %r14, 4;
	add.s64 	%rd37, %rd6, %rd36;
	ld.global.u32 	%r15, [%rd37];
	st.global.u32 	[%rd10], %r15;
	bra.uni 	$L__BB0_9;
$L__BB0_5:
	st.global.u32 	[%rd9], %r2;
	ld.global.u32 	%r16, [%rd8];
	st.global.u32 	[%rd10], %r16;
	mul.wide.s32 	%rd38, %r16, 4;
	add.s64 	%rd39, %rd1, %rd38;
	mov.b32 	%r17, 1;
	st.global.u32 	[%rd39], %r17;
	bra.uni 	$L__BB0_9;
$L__BB0_6:
	mul.wide.s32 	%rd26, %r4, 4;
	add.s64 	%rd27, %rd5, %rd26;
	ld.global.u32 	%r6, [%rd27];
	setp.eq.s32 	%p2, %r6, -1;
	@%p2 bra 	$L__BB0_8;
	st.global.u32 	[%rd9], %r4;
	ld.global.u32 	%r7, [%rd8];
	mul.wide.s32 	%rd28, %r7, 4;
	add.s64 	%rd29, %rd5, %rd28;
	ld.global.u32 	%r8, [%rd29];
	st.global.u32 	[%rd10], %r8;
	bra.uni 	$L__BB0_9;
$L__BB0_8:
	st.global.u32 	[%rd9], %r4;
	ld.global.u32 	%r9, [%rd7];
	st.global.u32 	[%rd10], %r9;
$L__BB0_9:
	ld.param.u64 	%rd81, [_Z8traversePiS_S_S_S_S_S_S_S__param_7];
	cvta.to.global.u64 	%rd40, %rd81;
	ld.global.u32 	%r18, [%rd7];
	mul.wide.s32 	%rd41, %r18, 4;
	add.s64 	%rd42, %rd6, %rd41;
	ld.global.u32 	%r19, [%rd42];
	ld.global.u32 	%r20, [%rd8];
	setp.ne.s32 	%p5, %r19, %r20;
	selp.u32 	%r21, 1, 0, %p5;
	add.s64 	%rd11, %rd40, %rd23;
	st.global.u32 	[%rd11], %r21;
	ld.global.u32 	%r22, [%rd9];
	mul.wide.s32 	%rd44, %r22, 36;
	mov.u64 	%rd45, temp;
	add.s64 	%rd46, %rd45, %rd44;
	ld.global.u32 	%r23, [%rd10];
	mul.wide.s32 	%rd47, %r23, 4;
	add.s64 	%rd48, %rd46, %rd47;
	ld.global.u32 	%r24, [%rd48];
	mul.wide.s32 	%rd49, %r24, 4;
	add.s64 	%rd50, %rd40, %rd49;
	ld.global.u32 	%r25, [%rd50];
	add.s32 	%r26, %r25, %r21;
	st.global.u32 	[%rd11], %r26;
	add.s64 	%rd51, %rd4, %rd49;
	ld.global.u32 	%r27, [%rd51];
	st.global.u32 	[%rd9], %r27;
	add.s64 	%rd52, %rd3, %rd49;
	ld.global.u32 	%r28, [%rd52];
	st.global.u32 	[%rd10], %r28;
	ld.global.u32 	%r29, [%rd9];
	mul.wide.s32 	%rd53, %r29, 36;
	add.s64 	%rd54, %rd45, %rd53;
	mul.wide.s32 	%rd55, %r28, 4;
	add.s64 	%rd56, %rd54, %rd55;
	ld.global.u32 	%r30, [%rd56];
	ld.global.u32 	%r31, [%rd11];
	mul.wide.s32 	%rd57, %r30, 4;
	add.s64 	%rd58, %rd40, %rd57;
	ld.global.u32 	%r32, [%rd58];
	add.s32 	%r33, %r32, %r31;
	st.global.u32 	[%rd11], %r33;
	add.s64 	%rd59, %rd4, %rd57;
	ld.global.u32 	%r34, [%rd59];
	st.global.u32 	[%rd9], %r34;
	add.s64 	%rd60, %rd3, %rd57;
	ld.global.u32 	%r35, [%rd60];
	st.global.u32 	[%rd10], %r35;
	ld.global.u32 	%r36, [%rd9];
	mul.wide.s32 	%rd61, %r36, 36;
	add.s64 	%rd62, %rd45, %rd61;
	mul.wide.s32 	%rd63, %r35, 4;
	add.s64 	%rd64, %rd62, %rd63;
	ld.global.u32 	%r37, [%rd64];
	ld.global.u32 	%r38, [%rd11];
	mul.wide.s32 	%rd65, %r37, 4;
	add.s64 	%rd66, %rd40, %rd65;
	ld.global.u32 	%r39, [%rd66];
	add.s32 	%r40, %r39, %r38;
	st.global.u32 	[%rd11], %r40;
	add.s64 	%rd67, %rd4, %rd65;
	ld.global.u32 	%r41, [%rd67];
	st.global.u32 	[%rd9], %r41;
	add.s64 	%rd68, %rd3, %rd65;
	ld.global.u32 	%r42, [%rd68];
	st.global.u32 	[%rd10], %r42;
	ld.global.u32 	%r43, [%rd9];
	mul.wide.s32 	%rd69, %r43, 36;
	add.s64 	%rd70, %rd45, %rd69;
	mul.wide.s32 	%rd71, %r42, 4;
	add.s64 	%rd72, %rd70, %rd71;
	ld.global.u32 	%r44, [%rd72];
	ld.global.u32 	%r45, [%rd11];
	mul.wide.s32 	%rd73, %r44, 4;
	add.s64 	%rd74, %rd40, %rd73;
	ld.global.u32 	%r46, [%rd74];
	add.s32 	%r47, %r46, %r45;
	st.global.u32 	[%rd11], %r47;
	add.s64 	%rd75, %rd4, %rd73;
	ld.global.u32 	%r48, [%rd75];
	st.global.u32 	[%rd9], %r48;
	add.s64 	%rd76, %rd3, %rd73;
	ld.global.u32 	%r49, [%rd76];
	st.global.u32 	[%rd10], %r49;
	ld.global.u32 	%r50, [%rd7];
	ld.global.u32 	%r5, [%rd8];
	mul.wide.s32 	%rd77, %r5, 4;
	add.s64 	%rd78, %rd6, %rd77;
	ld.global.u32 	%r51, [%rd78];
	setp.ne.s32 	%p6, %r50, %r51;
	@%p6 bra 	$L__BB0_11;
	ld.global.u32 	%r52, [%rd11];
	sub.s32 	%r53, 10, %r52;
	add.s64 	%rd80, %rd1, %rd77;
	st.global.u32 	[%rd80], %r53;
$L__BB0_11:
	ret;

}
	// .globl	_Z10initializePiS_
.visible .entry _Z10initializePiS_(
	.param .u64 .ptr .align 1 _Z10initializePiS__param_0,
	.param .u64 .ptr .align 1 _Z10initializePiS__param_1
)
{
	.reg .b32 	%r<49>;
	.reg .b64 	%rd<70>;

	ld.param.u64 	%rd1, [_Z10initializePiS__param_0];
	ld.param.u64 	%rd2, [_Z10initializePiS__param_1];
	cvta.to.global.u64 	%rd3, %rd1;
	cvta.to.global.u64 	%rd4, %rd2;
	ld.global.u32 	%r1, [%rd3];
	mul.wide.s32 	%rd5, %r1, 36;
	mov.u64 	%rd6, temp;
	add.s64 	%rd7, %rd6, %rd5;
	ld.global.u32 	%r2, [%rd4];
	mul.wide.s32 	%rd8, %r2, 4;
	add.s64 	%rd9, %rd7, %rd8;
	mov.b32 	%r3, 0;
	st.global.u32 	[%rd9], %r3;
	ld.global.u32 	%r4, [%rd3+4];
	mul.wide.s32 	%rd10, %r4, 36;
	add.s64 	%rd11, %rd6, %rd10;
	ld.global.u32 	%r5, [%rd4+4];
	mul.wide.s32 	%rd12, %r5, 4;
	add.s64 	%rd13, %rd11, %rd12;
	mov.b32 	%r6, 1;
	st.global.u32 	[%rd13], %r6;
	ld.global.u32 	%r7, [%rd3+8];
	mul.wide.s32 	%rd14, %r7, 36;
	add.s64 	%rd15, %rd6, %rd14;
	ld.global.u32 	%r8, [%rd4+8];
	mul.wide.s32 	%rd16, %r8, 4;
	add.s64 	%rd17, %rd15, %rd16;
	mov.b32 	%r9, 2;
	st.global.u32 	[%rd17], %r9;
	ld.global.u32 	%r10, [%rd3+12];
	mul.wide.s32 	%rd18, %r10, 36;
	add.s64 	%rd19, %rd6, %rd18;
	ld.global.u32 	%r11, [%rd4+12];
	mul.wide.s32 	%rd20, %r11, 4;
	add.s64 	%rd21, %rd19, %rd20;
	mov.b32 	%r12, 3;
	st.global.u32 	[%rd21], %r12;
	ld.global.u32 	%r13, [%rd3+16];
	mul.wide.s32 	%rd22, %r13, 36;
	add.s64 	%rd23, %rd6, %rd22;
	ld.global.u32 	%r14, [%rd4+16];
	mul.wide.s32 	%rd24, %r14, 4;
	add.s64 	%rd25, %rd23, %rd24;
	mov.b32 	%r15, 4;
	st.global.u32 	[%rd25], %r15;
	ld.global.u32 	%r16, [%rd3+20];
	mul.wide.s32 	%rd26, %r16, 36;
	add.s64 	%rd27, %rd6, %rd26;
	ld.global.u32 	%r17, [%rd4+20];
	mul.wide.s32 	%rd28, %r17, 4;
	add.s64 	%rd29, %rd27, %rd28;
	mov.b32 	%r18, 5;
	st.global.u32 	[%rd29], %r18;
	ld.global.u32 	%r19, [%rd3+24];
	mul.wide.s32 	%rd30, %r19, 36;
	add.s64 	%rd31, %rd6, %rd30;
	ld.global.u32 	%r20, [%rd4+24];
	mul.wide.s32 	%rd32, %r20, 4;
	add.s64 	%rd33, %rd31, %rd32;
	mov.b32 	%r21, 6;
	st.global.u32 	[%rd33], %r21;
	ld.global.u32 	%r22, [%rd3+28];
	mul.wide.s32 	%rd34, %r22, 36;
	add.s64 	%rd35, %rd6, %rd34;
	ld.global.u32 	%r23, [%rd4+28];
	mul.wide.s32 	%rd36, %r23, 4;
	add.s64 	%rd37, %rd35, %rd36;
	mov.b32 	%r24, 7;
	st.global.u32 	[%rd37], %r24;
	ld.global.u32 	%r25, [%rd3+32];
	mul.wide.s32 	%rd38, %r25, 36;
	add.s64 	%rd39, %rd6, %rd38;
	ld.global.u32 	%r26, [%rd4+32];
	mul.wide.s32 	%rd40, %r26, 4;
	add.s64 	%rd41, %rd39, %rd40;
	mov.b32 	%r27, 8;
	st.global.u32 	[%rd41], %r27;
	ld.global.u32 	%r28, [%rd3+36];
	mul.wide.s32 	%rd42, %r28, 36;
	add.s64 	%rd43, %rd6, %rd42;
	ld.global.u32 	%r29, [%rd4+36];
	mul.wide.s32 	%rd44, %r29, 4;
	add.s64 	%rd45, %rd43, %rd44;
	mov.b32 	%r30, 9;
	st.global.u32 	[%rd45], %r30;
	ld.global.u32 	%r31, [%rd3+40];
	mul.wide.s32 	%rd46, %r31, 36;
	add.s64 	%rd47, %rd6, %rd46;
	ld.global.u32 	%r32, [%rd4+40];
	mul.wide.s32 	%rd48, %r32, 4;
	add.s64 	%rd49, %rd47, %rd48;
	mov.b32 	%r33, 10;
	st.global.u32 	[%rd49], %r33;
	ld.global.u32 	%r34, [%rd3+44];
	mul.wide.s32 	%rd50, %r34, 36;
	add.s64 	%rd51, %rd6, %rd50;
	ld.global.u32 	%r35, [%rd4+44];
	mul.wide.s32 	%rd52, %r35, 4;
	add.s64 	%rd53, %rd51, %rd52;
	mov.b32 	%r36, 11;
	st.global.u32 	[%rd53], %r36;
	ld.global.u32 	%r37, [%rd3+48];
	mul.wide.s32 	%rd54, %r37, 36;
	add.s64 	%rd55, %rd6, %rd54;
	ld.global.u32 	%r38, [%rd4+48];
	mul.wide.s32 	%rd56, %r38, 4;
	add.s64 	%rd57, %rd55, %rd56;
	mov.b32 	%r39, 12;
	st.global.u32 	[%rd57], %r39;
	ld.global.u32 	%r40, [%rd3+52];
	mul.wide.s32 	%rd58, %r40, 36;
	add.s64 	%rd59, %rd6, %rd58;
	ld.global.u32 	%r41, [%rd4+52];
	mul.wide.s32 	%rd60, %r41, 4;
	add.s64 	%rd61, %rd59, %rd60;
	mov.b32 	%r42, 13;
	st.global.u32 	[%rd61], %r42;
	ld.global.u32 	%r43, [%rd3+56];
	mul.wide.s32 	%rd62, %r43, 36;
	add.s64 	%rd63, %rd6, %rd62;
	ld.global.u32 	%r44, [%rd4+56];
	mul.wide.s32 	%rd64, %r44, 4;
	add.s64 	%rd65, %rd63, %rd64;
	mov.b32 	%r45, 14;
	st.global.u32 	[%rd65], %r45;
	ld.global.u32 	%r46, [%rd3+60];
	mul.wide.s32 	%rd66, %r46, 36;
	add.s64 	%rd67, %rd6, %rd66;
	ld.global.u32 	%r47, [%rd4+60];
	mul.wide.s32 	%rd68, %r47, 4;
	add.s64 	%rd69, %rd67, %rd68;
	mov.b32 	%r48, 15;
	st.global.u32 	[%rd69], %r48;
	ret;

}


// ===== COMPILED SASS (sm_100) =====

	.target	sm_100

	.elftype	@"ET_EXEC"


//--------------------- .note.nv.tkinfo           --------------------------
	.section	.note.nv.tkinfo,"",@"SHT_NOTE"
	.sectionflags	@"SHF_NOTE_NV_TKINFO"
	.tkinfo
        /*0018*/ 	.word	0x00000002
        /*0030*/ 	.string	""
        /*0030*/ 	.string	"ptxas"
        /*0030*/ 	.string	"Cuda compilation tools, release 13.0, V13.0.88"
        /*0030*/ 	.string	"Build cuda_13.0.r13.0/compiler.36424714_0"
        /*0030*/ 	.string	"-arch sm_100 -m 64 "



//--------------------- .note.nv.cuinfo           --------------------------
	.section	.note.nv.cuinfo,"",@"SHT_NOTE"
	.sectionflags	@"SHF_NOTE_NV_CUINFO"
        /*0018*/ 	.short	0x0002
        /*001a*/ 	.short	0x0064
        /*001c*/ 	.short	0x0082
	.zero		2


//--------------------- .nv.info                  --------------------------
	.section	.nv.info,"",@"SHT_CUDA_INFO"
	.align	4


	//----- nvinfo : EIATTR_REGCOUNT
	.align		4
        /*0000*/ 	.byte	0x04, 0x2f
        /*0002*/ 	.short	(.L_2 - .L_1)
	.align		4
.L_1:
        /*0004*/ 	.word	index@(_Z8traversePiS_S_S_S_S_S_S_S_)
        /*0008*/ 	.word	0x00000020


	//----- nvinfo : EIATTR_FRAME_SIZE
	.align		4
.L_2:
        /*000c*/ 	.byte	0x04, 0x11
        /*000e*/ 	.short	(.L_4 - .L_3)
	.align		4
.L_3:
        /*0010*/ 	.word	index@(_Z8traversePiS_S_S_S_S_S_S_S_)
        /*0014*/ 	.word	0x00000000


	//----- nvinfo : EIATTR_REGCOUNT
	.align		4
.L_4:
        /*0018*/ 	.byte	0x04, 0x2f
        /*001a*/ 	.short	(.L_6 - .L_5)
	.align		4
.L_5:
        /*001c*/ 	.word	index@(_Z10initializePiS_)
        /*0020*/ 	.word	0x00000018


	//----- nvinfo : EIATTR_FRAME_SIZE
	.align		4
.L_6:
        /*0024*/ 	.byte	0x04, 0x11
        /*0026*/ 	.short	(.L_8 - .L_7)
	.align		4
.L_7:
        /*0028*/ 	.word	index@(_Z10initializePiS_)
        /*002c*/ 	.word	0x00000000


	//----- nvinfo : EIATTR_MIN_STACK_SIZE
	.align		4
.L_8:
        /*0030*/ 	.byte	0x04, 0x12
        /*0032*/ 	.short	(.L_10 - .L_9)
	.align		4
.L_9:
        /*0034*/ 	.word	index@(_Z10initializePiS_)
        /*0038*/ 	.word	0x00000000


	//----- nvinfo : EIATTR_MIN_STACK_SIZE
	.align		4
.L_10:
        /*003c*/ 	.byte	0x04, 0x12
        /*003e*/ 	.short	(.L_12 - .L_11)
	.align		4
.L_11:
        /*0040*/ 	.word	index@(_Z8traversePiS_S_S_S_S_S_S_S_)
        /*0044*/ 	.word	0x00000000
.L_12:


//--------------------- .nv.compat                --------------------------
	.section	.nv.compat,"",@"SHT_CUDA_COMPAT_INFO"
	.align	4
        /*0000*/ 	.byte	0x02, 0x09, 0x00, 0x00, 0x02, 0x02, 0x01, 0x00, 0x02, 0x05, 0x05, 0x00, 0x03, 0x07, 0x01, 0x01
        /*0010*/ 	.byte	0x02, 0x03, 0x00, 0x00, 0x02, 0x06, 0x01, 0x00, 0x04, 0x0b, 0x08, 0x00, 0x09, 0x00, 0x00, 0x00
        /*0020*/ 	.byte	0x00, 0x00, 0x00, 0x00


//--------------------- .nv.info._Z10initializePiS_ --------------------------
	.section	.nv.info._Z10initializePiS_,"",@"SHT_CUDA_INFO"
	.sectionflags	@""
	.align	4


	//----- nvinfo : EIATTR_CUDA_API_VERSION
	.align		4
        /*0000*/ 	.byte	0x04, 0x37
        /*0002*/ 	.short	(.L_14 - .L_13)
.L_13:
        /*0004*/ 	.word	0x00000082


	//----- nvinfo : EIATTR_KPARAM_INFO
	.align		4
.L_14:
        /*0008*/ 	.byte	0x04, 0x17
        /*000a*/ 	.short	(.L_16 - .L_15)
.L_15:
        /*000c*/ 	.word	0x00000000
        /*0010*/ 	.short	0x0001
        /*0012*/ 	.short	0x0008
        /*0014*/ 	.byte	0x00, 0xf5, 0x21, 0x00


	//----- nvinfo : EIATTR_KPARAM_INFO
	.align		4
.L_16:
        /*0018*/ 	.byte	0x04, 0x17
        /*001a*/ 	.short	(.L_18 - .L_17)
.L_17:
        /*001c*/ 	.word	0x00000000
        /*0020*/ 	.short	0x0000
        /*0022*/ 	.short	0x0000
        /*0024*/ 	.byte	0x00, 0xf5, 0x21, 0x00


	//----- nvinfo : EIATTR_SPARSE_MMA_MASK
	.align		4
.L_18:
        /*0028*/ 	.byte	0x03, 0x50
        /*002a*/ 	.short	0x0000


	//----- nvinfo : EIATTR_MAXREG_COUNT
	.align		4
        /*002c*/ 	.byte	0x03, 0x1b
        /*002e*/ 	.short	0x00ff


	//----- nvinfo : EIATTR_MERCURY_ISA_VERSION
	.align		4
        /*0030*/ 	.byte	0x03, 0x5f
        /*0032*/ 	.short	0x0101


	//----- nvinfo : EIATTR_VRC_CTA_INIT_COUNT
	.align		4
        /*0034*/ 	.byte	0x02, 0x4a
	.zero		1
	.zero		1


	//----- nvinfo : EIATTR_EXIT_INSTR_OFFSETS
	.align		4
        /*0038*/ 	.byte	0x04, 0x1c
        /*003a*/ 	.short	(.L_20 - .L_19)


	//   ....[0]....
.L_19:
        /*003c*/ 	.word	0x00000640


	//----- nvinfo : EIATTR_CBANK_PARAM_SIZE
	.align		4
.L_20:
        /*0040*/ 	.byte	0x03, 0x19
        /*0042*/ 	.short	0x0010


	//----- nvinfo : EIATTR_PARAM_CBANK
	.align		4
        /*0044*/ 	.byte	0x04, 0x0a
        /*0046*/ 	.short	(.L_22 - .L_21)
	.align		4
.L_21:
        /*0048*/ 	.word	index@(.nv.constant0._Z10initializePiS_)
        /*004c*/ 	.short	0x0380
        /*004e*/ 	.short	0x0010


	//----- nvinfo : EIATTR_SW_WAR
	.align		4
.L_22:
        /*0050*/ 	.byte	0x04, 0x36
        /*0052*/ 	.short	(.L_24 - .L_23)
.L_23:
        /*0054*/ 	.word	0x00000008
.L_24:


//--------------------- .nv.info._Z8traversePiS_S_S_S_S_S_S_S_ --------------------------
	.section	.nv.info._Z8traversePiS_S_S_S_S_S_S_S_,"",@"SHT_CUDA_INFO"
	.sectionflags	@""
	.align	4


	//----- nvinfo : EIATTR_CUDA_API_VERSION
	.align		4
        /*0000*/ 	.byte	0x04, 0x37
        /*0002*/ 	.short	(.L_26 - .L_25)
.L_25:
        /*0004*/ 	.word	0x00000082


	//----- nvinfo : EIATTR_KPARAM_INFO
	.align		4
.L_26:
        /*0008*/ 	.byte	0x04, 0x17
        /*000a*/ 	.short	(.L_28 - .L_27)
.L_27:
        /*000c*/ 	.word	0x00000000
        /*0010*/ 	.short	0x0008
        /*0012*/ 	.short	0x0040
        /*0014*/ 	.byte	0x00, 0xf5, 0x21, 0x00


	//----- nvinfo : EIATTR_KPARAM_INFO
	.align		4
.L_28:
        /*0018*/ 	.byte	0x04, 0x17
        /*001a*/ 	.short	(.L_30 - .L_29)
.L_29:
        /*001c*/ 	.word	0x00000000
        /*0020*/ 	.short	0x0007
        /*0022*/ 	.short	0x0038
        /*0024*/ 	.byte	0x00, 0xf5, 0x21, 0x00


	//----- nvinfo : EIATTR_KPARAM_INFO
	.align		4
.L_30:
        /*0028*/ 	.byte	0x04, 0x17
        /*002a*/ 	.short	(.L_32 - .L_31)
.L_31:
        /*002c*/ 	.word	0x00000000
        /*0030*/ 	.short	0x0006
        /*0032*/ 	.short	0x0030
        /*0034*/ 	.byte	0x00, 0xf5, 0x21, 0x00


	//----- nvinfo : EIATTR_KPARAM_INFO
	.align		4
.L_32:
        /*0038*/ 	.byte	0x04, 0x17
        /*003a*/ 	.short	(.L_34 - .L_33)
.L_33:
        /*003c*/ 	.word	0x00000000
        /*0040*/ 	.short	0x0005
        /*0042*/ 	.short	0x0028
        /*0044*/ 	.byte	0x00, 0xf5, 0x21, 0x00


	//----- nvinfo : EIATTR_KPARAM_INFO
	.align		4
.L_34:
        /*0048*/ 	.byte	0x04, 0x17
        /*004a*/ 	.short	(.L_36 - .L_35)
.L_35:
        /*004c*/ 	.word	0x00000000
        /*0050*/ 	.short	0x0004
        /*0052*/ 	.short	0x0020
        /*0054*/ 	.byte	0x00, 0xf5, 0x21, 0x00


	//----- nvinfo : EIATTR_KPARAM_INFO
	.align		4
.L_36:
        /*0058*/ 	.byte	0x04, 0x17
        /*005a*/ 	.short	(.L_38 - .L_37)
.L_37:
        /*005c*/ 	.word	0x00000000
        /*0060*/ 	.short	0x0003
        /*0062*/ 	.short	0x0018
        /*0064*/ 	.byte	0x00, 0xf5, 0x21, 0x00


	//----- nvinfo : EIATTR_KPARAM_INFO
	.align		4
.L_38:
        /*0068*/ 	.byte	0x04, 0x17
        /*006a*/ 	.short	(.L_40 - .L_39)
.L_39:
        /*006c*/ 	.word	0x00000000
        /*0070*/ 	.short	0x0002
        /*0072*/ 	.short	0x0010
        /*0074*/ 	.byte	0x00, 0xf5, 0x21, 0x00


	//----- nvinfo : EIATTR_KPARAM_INFO
	.align		4
.L_40:
        /*0078*/ 	.byte	0x04, 0x17
        /*007a*/ 	.short	(.L_42 - .L_41)
.L_41:
        /*007c*/ 	.word	0x00000000
        /*0080*/ 	.short	0x0001
        /*0082*/ 	.short	0x0008
        /*0084*/ 	.byte	0x00, 0xf5, 0x21, 0x00


	//----- nvinfo : EIATTR_KPARAM_INFO
	.align		4
.L_42:
        /*0088*/ 	.byte	0x04, 0x17
        /*008a*/ 	.short	(.L_44 - .L_43)
.L_43:
        /*008c*/ 	.word	0x00000000
        /*0090*/ 	.short	0x0000
        /*0092*/ 	.short	0x0000
        /*0094*/ 	.byte	0x00, 0xf5, 0x21, 0x00


	//----- nvinfo : EIATTR_SPARSE_MMA_MASK
	.align		4
.L_44:
        /*0098*/ 	.byte	0x03, 0x50
        /*009a*/ 	.short	0x0000


	//----- nvinfo : EIATTR_MAXREG_COUNT
	.align		4
        /*009c*/ 	.byte	0x03, 0x1b
        /*009e*/ 	.short	0x00ff


	//----- nvinfo : EIATTR_MERCURY_ISA_VERSION
	.align		4
        /*00a0*/ 	.byte	0x03, 0x5f
        /*00a2*/ 	.short	0x0101


	//----- nvinfo : EIATTR_VRC_CTA_INIT_COUNT
	.align		4
        /*00a4*/ 	.byte	0x02, 0x4a
	.zero		1
	.zero		1


	//----- nvinfo : EIATTR_EXIT_INSTR_OFFSETS
	.align		4
        /*00a8*/ 	.byte	0x04, 0x1c
        /*00aa*/ 	.short	(.L_46 - .L_45)


	//   ....[0]....
.L_45:
        /*00ac*/ 	.word	0x00000860


	//   ....[1]....
        /*00b0*/ 	.word	0x000008c0


	//----- nvinfo : EIATTR_CRS_STACK_SIZE
	.align		4
.L_46:
        /*00b4*/ 	.byte	0x04, 0x1e
        /*00b6*/ 	.short	(.L_48 - .L_47)
.L_47:
        /*00b8*/ 	.word	0x00000000


	//----- nvinfo : EIATTR_CBANK_PARAM_SIZE
	.align		4
.L_48:
        /*00bc*/ 	.byte	0x03, 0x19
        /*00be*/ 	.short	0x0048


	//----- nvinfo : EIATTR_PARAM_CBANK
	.align		4
        /*00c0*/ 	.byte	0x04, 0x0a
        /*00c2*/ 	.short	(.L_50 - .L_49)
	.align		4
.L_49:
        /*00c4*/ 	.word	index@(.nv.constant0._Z8traversePiS_S_S_S_S_S_S_S_)
        /*00c8*/ 	.short	0x0380
        /*00ca*/ 	.short	0x0048


	//----- nvinfo : EIATTR_SW_WAR
	.align		4
.L_50:
        /*00cc*/ 	.byte	0x04, 0x36
        /*00ce*/ 	.short	(.L_52 - .L_51)
.L_51:
        /*00d0*/ 	.word	0x00000008
.L_52:


//--------------------- .nv.callgraph             --------------------------
	.section	.nv.callgraph,"",@"SHT_CUDA_CALLGRAPH"
	.align	4
	.sectionentsize	8
	.align		4
        /*0000*/ 	.word	0x00000000
	.align		4
        /*0004*/ 	.word	0xffffffff
	.align		4
        /*0008*/ 	.word	0x00000000
	.align		4
        /*000c*/ 	.word	0xfffffffe
	.align		4
        /*0010*/ 	.word	0x00000000
	.align		4
        /*0014*/ 	.word	0xfffffffd
	.align		4
        /*0018*/ 	.word	0x00000000
	.align		4
        /*001c*/ 	.word	0xfffffffc


//--------------------- .nv.constant4             --------------------------
	.section	.nv.constant4,"a",@progbits
	.align	8
	.align		8
.nv.constant4:
        /*0000*/ 	.dword	temp


//--------------------- .text._Z10initializePiS_  --------------------------
	.section	.text._Z10initializePiS_,"ax",@progbits
	.align	128
        .global         _Z10initializePiS_
        .type           _Z10initializePiS_,@function
        .size           _Z10initializePiS_,(.L_x_6 - _Z10initializePiS_)
        .other          _Z10initializePiS_,@"STO_CUDA_ENTRY STV_DEFAULT"
_Z10initializePiS_:
.text._Z10initializePiS_:
[----:B------:R-:W-:Y:S08]  /*0000*/  LDC R1, c[0x0][0x37c] ;  /* 0x0000df00ff017b82 */ /* 0x000ff00000000800 */
[----:B------:R-:W0:Y:S01]  /*0010*/  LDC.64 R6, c[0x0][0x380] ;  /* 0x0000e000ff067b82 */ /* 0x000e220000000a00 */
[----:B------:R-:W0:Y:S07]  /*0020*/  LDCU.64 UR4, c[0x0][0x358] ;  /* 0x00006b00ff0477ac */ /* 0x000e2e0008000a00 */
[----:B------:R-:W1:Y:S08]  /*0030*/  LDC.64 R4, c[0x0][0x388] ;  /* 0x0000e200ff047b82 */ /* 0x000e700000000a00 */
[----:B------:R-:W2:Y:S01]  /*0040*/  LDC.64 R2, c[0x4][RZ] ;  /* 0x01000000ff027b82 */ /* 0x000ea20000000a00 */
[----:B0-----:R-:W2:Y:S04]  /*0050*/  LDG.E R9, desc[UR4][R6.64] ;  /* 0x0000000406097981 */ /* 0x001ea8000c1e1900 */
[----:B-1----:R-:W3:Y:S01]  /*0060*/  LDG.E R11, desc[UR4][R4.64] ;  /* 0x00000004040b7981 */ /* 0x002ee2000c1e1900 */
[----:B--2---:R-:W-:-:S04]  /*0070*/  IMAD.WIDE R8, R9, 0x24, R2 ;  /* 0x0000002409087825 */ /* 0x004fc800078e0202 */
[----:B---3--:R-:W-:-:S05]  /*0080*/  IMAD.WIDE R8, R11, 0x4, R8 ;  /* 0x000000040b087825 */ /* 0x008fca00078e0208 */
[----:B------:R0:W-:Y:S04]  /*0090*/  STG.E desc[UR4][R8.64], RZ ;  /* 0x000000ff08007986 */ /* 0x0001e8000c101904 */
[----:B------:R-:W2:Y:S04]  /*00a0*/  LDG.E R11, desc[UR4][R6.64+0x4] ;  /* 0x00000404060b7981 */ /* 0x000ea8000c1e1900 */
[----:B------:R-:W3:Y:S01]  /*00b0*/  LDG.E R13, desc[UR4][R4.64+0x4] ;  /* 0x00000404040d7981 */ /* 0x000ee2000c1e1900 */
[----:B------:R-:W-:Y:S02]  /*00c0*/  HFMA2 R17, -RZ, RZ, 0, 5.9604644775390625e-08 ;  /* 0x00000001ff117431 */ /* 0x000fe400000001ff */
[----:B--2---:R-:W-:-:S04]  /*00d0*/  IMAD.WIDE R10, R11, 0x24, R2 ;  /* 0x000000240b0a7825 */ /* 0x004fc800078e0202 */
[----:B---3--:R-:W-:-:S05]  /*00e0*/  IMAD.WIDE R10, R13, 0x4, R10 ;  /* 0x000000040d0a7825 */ /* 0x008fca00078e020a */
[----:B------:R1:W-:Y:S04]  /*00f0*/  STG.E desc[UR4][R10.64], R17 ;  /* 0x000000110a007986 */ /* 0x0003e8000c101904 */
[----:B------:R-:W2:Y:S04]  /*0100*/  LDG.E R13, desc[UR4][R6.64+0x8] ;  /* 0x00000804060d7981 */ /* 0x000ea8000c1e1900 */
[----:B------:R-:W3:Y:S01]  /*0110*/  LDG.E R15, desc[UR4][R4.64+0x8] ;  /* 0x00000804040f7981 */ /* 0x000ee2000c1e1900 */
[----:B------:R-:W-:Y:S01]  /*0120*/  MOV R19, 0x2 ;  /* 0x0000000200137802 */ /* 0x000fe20000000f00 */
[----:B--2---:R-:W-:-:S04]  /*0130*/  IMAD.WIDE R12, R13, 0x24, R2 ;  /* 0x000000240d0c7825 */ /* 0x004fc800078e0202 */
[----:B---3--:R-:W-:-:S05]  /*0140*/  IMAD.WIDE R12, R15, 0x4, R12 ;  /* 0x000000040f0c7825 */ /* 0x008fca00078e020c */
[----:B------:R2:W-:Y:S04]  /*0150*/  STG.E desc[UR4][R12.64], R19 ;  /* 0x000000130c007986 */ /* 0x0005e8000c101904 */
[----:B0-----:R-:W3:Y:S04]  /*0160*/  LDG.E R9, desc[UR4][R6.64+0xc] ;  /* 0x00000c0406097981 */ /* 0x001ee8000c1e1900 */
[----:B------:R-:W4:Y:S01]  /*0170*/  LDG.E R15, desc[UR4][R4.64+0xc] ;  /* 0x00000c04040f7981 */ /* 0x000f22000c1e1900 */
[----:B------:R-:W-:Y:S02]  /*0180*/  HFMA2 R21, -RZ, RZ, 0, 1.78813934326171875e-07 ;  /* 0x00000003ff157431 */ /* 0x000fe400000001ff */
[----:B---3--:R-:W-:-:S04]  /*0190*/  IMAD.WIDE R8, R9, 0x24, R2 ;  /* 0x0000002409087825 */ /* 0x008fc800078e0202 */
[----:B----4-:R-:W-:-:S05]  /*01a0*/  IMAD.WIDE R8, R15, 0x4, R8 ;  /* 0x000000040f087825 */ /* 0x010fca00078e0208 */
[----:B------:R0:W-:Y:S04]  /*01b0*/  STG.E desc[UR4][R8.64], R21 ;  /* 0x0000001508007986 */ /* 0x0001e8000c101904 */
[----:B-1----:R-:W3:Y:S04]  /*01c0*/  LDG.E R11, desc[UR4][R6.64+0x10] ;  /* 0x00001004060b7981 */ /* 0x002ee8000c1e1900 */
[----:B------:R-:W4:Y:S01]  /*01d0*/  LDG.E R15, desc[UR4][R4.64+0x10] ;  /* 0x00001004040f7981 */ /* 0x000f22000c1e1900 */
[----:B------:R-:W-:Y:S01]  /*01e0*/  MOV R17, 0x4 ;  /* 0x0000000400117802 */ /* 0x000fe20000000f00 */
[----:B---3--:R-:W-:-:S04]  /*01f0*/  IMAD.WIDE R10, R11, 0x24, R2 ;  /* 0x000000240b0a7825 */ /* 0x008fc800078e0202 */
[----:B----4-:R-:W-:-:S05]  /*0200*/  IMAD.WIDE R10, R15, 0x4, R10 ;  /* 0x000000040f0a7825 */ /* 0x010fca00078e020a */
[----:B------:R1:W-:Y:S04]  /*0210*/  STG.E desc[UR4][R10.64], R17 ;  /* 0x000000110a007986 */ /* 0x0003e8000c101904 */
[----:B--2---:R-:W2:Y:S04]  /*0220*/  LDG.E R13, desc[UR4][R6.64+0x14] ;  /* 0x00001404060d7981 */ /* 0x004ea8000c1e1900 */
[----:B------:R-:W3:Y:S01]  /*0230*/  LDG.E R15, desc[UR4][R4.64+0x14] ;  /* 0x00001404040f7981 */ /* 0x000ee2000c1e1900 */
[----:B------:R-:W-:Y:S02]  /*0240*/  HFMA2 R19, -RZ, RZ, 0, 2.98023223876953125e-07 ;  /* 0x00000005ff137431 */ /* 0x000fe400000001ff */
[----:B--2---:R-:W-:-:S04]  /*0250*/  IMAD.WIDE R12, R13, 0x24, R2 ;  /* 0x000000240d0c7825 */ /* 0x004fc800078e0202 */
[----:B---3--:R-:W-:-:S05]  /*0260*/  IMAD.WIDE R12, R15, 0x4, R12 ;  /* 0x000000040f0c7825 */ /* 0x008fca00078e020c */
[----:B------:R2:W-:Y:S04]  /*0270*/  STG.E desc[UR4][R12.64], R19 ;  /* 0x000000130c007986 */ /* 0x0005e8000c101904 */
[----:B0-----:R-:W3:Y:S04]  /*0280*/  LDG.E R9, desc[UR4][R6.64+0x18] ;  /* 0x0000180406097981 */ /* 0x001ee8000c1e1900 */
[----:B------:R-:W4:Y:S01]  /*0290*/  LDG.E R15, desc[UR4][R4.64+0x18] ;  /* 0x00001804040f7981 */ /* 0x000f22000c1e1900 */
[----:B------:R-:W-:Y:S01]  /*02a0*/  MOV R21, 0x6 ;  /* 0x0000000600157802 */ /* 0x000fe20000000f00 */
[----:B---3--:R-:W-:-:S04]  /*02b0*/  IMAD.WIDE R8, R9, 0x24, R2 ;  /* 0x0000002409087825 */ /* 0x008fc800078e0202 */
[----:B----4-:R-:W-:-:S05]  /*02c0*/  IMAD.WIDE R8, R15, 0x4, R8 ;  /* 0x000000040f087825 */ /* 0x010fca00078e0208 */
[----:B------:R0:W-:Y:S04]  /*02d0*/  STG.E desc[UR4][R8.64], R21 ;  /* 0x0000001508007986 */ /* 0x0001e8000c101904 */
[----:B-1----:R-:W3:Y:S04]  /*02e0*/  LDG.E R11, desc[UR4][R6.64+0x1c] ;  /* 0x00001c04060b7981 */ /* 0x002ee8000c1e1900 */
[----:B------:R-:W4:Y:S01]  /*02f0*/  LDG.E R15, desc[UR4][R4.64+0x1c] ;  /* 0x00001c04040f7981 */ /* 0x000f22000c1e1900 */
[----:B------:R-:W-:Y:S02]  /*0300*/  HFMA2 R17, -RZ, RZ, 0, 4.17232513427734375e-07 ;  /* 0x00000007ff117431 */ /* 0x000fe400000001ff */
[----:B---3--:R-:W-:-:S04]  /*0310*/  IMAD.WIDE R10, R11, 0x24, R2 ;  /* 0x000000240b0a7825 */ /* 0x008fc800078e0202 */
[----:B----4-:R-:W-:-:S05]  /*0320*/  IMAD.WIDE R10, R15, 0x4, R10 ;  /* 0x000000040f0a7825 */ /* 0x010fca00078e020a */
[----:B------:R1:W-:Y:S04]  /*0330*/  STG.E desc[UR4][R10.64], R17 ;  /* 0x000000110a007986 */ /* 0x0003e8000c101904 */
[----:B--2---:R-:W2:Y:S04]  /*0340*/  LDG.E R13, desc[UR4][R6.64+0x20] ;  /* 0x00002004060d7981 */ /* 0x004ea8000c1e1900 */
[----:B------:R-:W3:Y:S01]  /*0350*/  LDG.E R15, desc[UR4][R4.64+0x20] ;  /* 0x00002004040f7981 */ /* 0x000ee2000c1e1900 */
[----:B------:R-:W-:Y:S01]  /*0360*/  MOV R19, 0x8 ;  /* 0x0000000800137802 */ /* 0x000fe20000000f00 */
[----:B--2---:R-:W-:-:S04]  /*0370*/  IMAD.WIDE R12, R13, 0x24, R2 ;  /* 0x000000240d0c7825 */ /* 0x004fc800078e0202 */
[----:B---3--:R-:W-:-:S05]  /*0380*/  IMAD.WIDE R12, R15, 0x4, R12 ;  /* 0x000000040f0c7825 */ /* 0x008fca00078e020c */
[----:B------:R2:W-:Y:S04]  /*0390*/  STG.E desc[UR4][R12.64], R19 ;  /* 0x000000130c007986 */ /* 0x0005e8000c101904 */
[----:B0-----:R-:W3:Y:S04]  /*03a0*/  LDG.E R9, desc[UR4][R6.64+0x24] ;  /* 0x0000240406097981 */ /* 0x001ee8000c1e1900 */
[----:B------:R-:W4:Y:S01]  /*03b0*/  LDG.E R15, desc[UR4][R4.64+0x24] ;  /* 0x00002404040f7981 */ /* 0x000f22000c1e1900 */
[----:B------:R-:W-:Y:S02]  /*03c0*/  HFMA2 R21, -RZ, RZ, 0, 5.36441802978515625e-07 ;  /* 0x00000009ff157431 */ /* 0x000fe400000001ff */
        /* <DEDUP_REMOVED lines=11> */
[----:B------:R-:W-:Y:S02]  /*0480*/  HFMA2 R19, -RZ, RZ, 0, 6.55651092529296875e-07 ;  /* 0x0000000bff137431 */ /* 0x000fe400000001ff */
        /* <DEDUP_REMOVED lines=11> */
[----:B------:R-:W-:Y:S02]  /*0540*/  HFMA2 R17, -RZ, RZ, 0, 7.74860382080078125e-07 ;  /* 0x0000000dff117431 */ /* 0x000fe400000001ff */
[----:B---3--:R-:W-:-:S04]  /*0550*/  IMAD.WIDE R10, R11, 0x24, R2 ;  /* 0x000000240b0a7825 */ /* 0x008fc800078e0202 */
[----:B----4-:R-:W-:-:S05]  /*0560*/  IMAD.WIDE R10, R15, 0x4, R10 ;  /* 0x000000040f0a7825 */ /* 0x010fca00078e020a */
[----:B------:R-:W-:Y:S04]  /*0570*/  STG.E desc[UR4][R10.64], R17 ;  /* 0x000000110a007986 */ /* 0x000fe8000c101904 */
[----:B--2---:R-:W2:Y:S04]  /*0580*/  LDG.E R13, desc[UR4][R6.64+0x38] ;  /* 0x00003804060d7981 */ /* 0x004ea8000c1e1900 */
[----:B------:R-:W3:Y:S01]  /*0590*/  LDG.E R15, desc[UR4][R4.64+0x38] ;  /* 0x00003804040f7981 */ /* 0x000ee2000c1e1900 */
[----:B------:R-:W-:Y:S01]  /*05a0*/  MOV R19, 0xe ;  /* 0x0000000e00137802 */ /* 0x000fe20000000f00 */
[----:B--2---:R-:W-:-:S04]  /*05b0*/  IMAD.WIDE R12, R13, 0x24, R2 ;  /* 0x000000240d0c7825 */ /* 0x004fc800078e0202 */
[----:B---3--:R-:W-:-:S05]  /*05c0*/  IMAD.WIDE R12, R15, 0x4, R12 ;  /* 0x000000040f0c7825 */ /* 0x008fca00078e020c */
[----:B------:R-:W-:Y:S04]  /*05d0*/  STG.E desc[UR4][R12.64], R19 ;  /* 0x000000130c007986 */ /* 0x000fe8000c101904 */
[----:B0-----:R-:W2:Y:S04]  /*05e0*/  LDG.E R9, desc[UR4][R6.64+0x3c] ;  /* 0x00003c0406097981 */ /* 0x001ea8000c1e1900 */
[----:B------:R-:W3:Y:S01]  /*05f0*/  LDG.E R15, desc[UR4][R4.64+0x3c] ;  /* 0x00003c04040f7981 */ /* 0x000ee2000c1e1900 */
[----:B--2---:R-:W-:-:S04]  /*0600*/  IMAD.WIDE R2, R9, 0x24, R2 ;  /* 0x0000002409027825 */ /* 0x004fc800078e0202 */
[----:B------:R-:W-:Y:S02]  /*0610*/  HFMA2 R9, -RZ, RZ, 0, 8.94069671630859375e-07 ;  /* 0x0000000fff097431 */ /* 0x000fe400000001ff */
[----:B---3--:R-:W-:-:S05]  /*0620*/  IMAD.WIDE R2, R15, 0x4, R2 ;  /* 0x000000040f027825 */ /* 0x008fca00078e0202 */
[----:B------:R-:W-:Y:S01]  /*0630*/  STG.E desc[UR4][R2.64], R9 ;  /* 0x0000000902007986 */ /* 0x000fe2000c101904 */
[----:B------:R-:W-:Y:S05]  /*0640*/  EXIT ;  /* 0x000000000000794d */ /* 0x000fea0003800000 */
.L_x_0:
[----:B------:R-:W-:-:S00]  /*0650*/  BRA `(.L_x_0) ;  /* 0xfffffffc00fc7947 */ /* 0x000fc0000383ffff */
[----:B------:R-:W-:-:S00]  /*0660*/  NOP ;  /* 0x0000000000007918 */ /* 0x000fc00000000000 */
        /* <DEDUP_REMOVED lines=9> */
.L_x_6:


//--------------------- .text._Z8traversePiS_S_S_S_S_S_S_S_ --------------------------
	.section	.text._Z8traversePiS_S_S_S_S_S_S_S_,"ax",@progbits
	.align	128
        .global         _Z8traversePiS_S_S_S_S_S_S_S_
        .type           _Z8traversePiS_S_S_S_S_S_S_S_,@function
        .size           _Z8traversePiS_S_S_S_S_S_S_S_,(.L_x_7 - _Z8traversePiS_S_S_S_S_S_S_S_)
        .other          _Z8traversePiS_S_S_S_S_S_S_S_,@"STO_CUDA_ENTRY STV_DEFAULT"
_Z8traversePiS_S_S_S_S_S_S_S_:
.text._Z8traversePiS_S_S_S_S_S_S_S_:
[----:B------:R-:W-:Y:S01]  /*0000*/  LDC R1, c[0x0][0x37c] ;  /* 0x0000df00ff017b82 */ /* 0x000fe20000000800 */
[----:B------:R-:W0:Y:S07]  /*0010*/  S2R R17, SR_TID.X ;  /* 0x0000000000117919 */ /* 0x000e2e0000002100 */
[----:B------:R-:W0:Y:S01]  /*0020*/  LDC.64 R2, c[0x0][0x398] ;  /* 0x0000e600ff027b82 */ /* 0x000e220000000a00 */
[----:B------:R-:W1:Y:S07]  /*0030*/  LDCU.64 UR4, c[0x0][0x358] ;  /* 0x00006b00ff0477ac */ /* 0x000e6e0008000a00 */
[----:B------:R-:W2:Y:S08]  /*0040*/  LDC.64 R6, c[0x0][0x3a0] ;  /* 0x0000e800ff067b82 */ /* 0x000eb00000000a00 */
[----:B------:R-:W3:Y:S08]  /*0050*/  LDC.64 R4, c[0x0][0x380] ;  /* 0x0000e000ff047b82 */ /* 0x000ef00000000a00 */
[----:B------:R-:W4:Y:S01]  /*0060*/  LDC.64 R8, c[0x0][0x3a8] ;  /* 0x0000ea00ff087b82 */ /* 0x000f220000000a00 */
[----:B0-----:R-:W-:-:S07]  /*0070*/  IMAD.WIDE.U32 R2, R17, 0x4, R2 ;  /* 0x0000000411027825 */ /* 0x001fce00078e0002 */
[----:B------:R-:W0:Y:S01]  /*0080*/  LDC.64 R10, c[0x0][0x3b0] ;  /* 0x0000ec00ff0a7b82 */ /* 0x000e220000000a00 */
[----:B-1----:R-:W3:Y:S01]  /*0090*/  LDG.E R19, desc[UR4][R2.64] ;  /* 0x0000000402137981 */ /* 0x002ee2000c1e1900 */
[----:B--2---:R-:W-:-:S05]  /*00a0*/  IMAD.WIDE.U32 R6, R17, 0x4, R6 ;  /* 0x0000000411067825 */ /* 0x004fca00078e0006 */
[----:B------:R-:W2:Y:S01]  /*00b0*/  LDG.E R23, desc[UR4][R6.64] ;  /* 0x0000000406177981 */ /* 0x000ea2000c1e1900 */
[----:B---3--:R-:W-:-:S05]  /*00c0*/  IMAD.WIDE R20, R19, 0x4, R4 ;  /* 0x0000000413147825 */ /* 0x008fca00078e0204 */
[----:B------:R-:W2:Y:S01]  /*00d0*/  LDG.E R27, desc[UR4][R20.64] ;  /* 0x00000004141b7981 */ /* 0x000ea2000c1e1900 */
[----:B------:R-:W-:Y:S01]  /*00e0*/  BSSY.RECONVERGENT B0, `(.L_x_1) ;  /* 0x000002c000007945 */ /* 0x000fe20003800200 */
[----:B----4-:R-:W-:-:S04]  /*00f0*/  IMAD.WIDE.U32 R12, R17, 0x4, R8 ;  /* 0x00000004110c7825 */ /* 0x010fc800078e0008 */
[----:B0-----:R-:W-:Y:S01]  /*0100*/  IMAD.WIDE.U32 R14, R17, 0x4, R10 ;  /* 0x00000004110e7825 */ /* 0x001fe200078e000a */
[----:B--2---:R-:W-:-:S13]  /*0110*/  ISETP.NE.AND P0, PT, R27, R23, PT ;  /* 0x000000171b00720c */ /* 0x004fda0003f05270 */
[----:B------:R-:W-:Y:S05]  /*0120*/  @P0 BRA `(.L_x_2) ;  /* 0x00000000006c0947 */ /* 0x000fea0003800000 */
[----:B------:R-:W0:Y:S02]  /*0130*/  LDC.64 R22, c[0x0][0x390] ;  /* 0x0000e400ff167b82 */ /* 0x000e240000000a00 */
[----:B0-----:R-:W-:-:S06]  /*0140*/  IMAD.WIDE R20, R19, 0x4, R22 ;  /* 0x0000000413147825 */ /* 0x001fcc00078e0216 */
[----:B------:R-:W2:Y:S02]  /*0150*/  LDG.E R20, desc[UR4][R20.64] ;  /* 0x0000000414147981 */ /* 0x000ea4000c1e1900 */
[----:B--2---:R-:W-:-:S13]  /*0160*/  ISETP.NE.AND P0, PT, R20, -0x1, PT ;  /* 0xffffffff1400780c */ /* 0x004fda0003f05270 */
[----:B------:R-:W-:Y:S05]  /*0170*/  @!P0 BRA `(.L_x_3) ;  /* 0x0000000000188947 */ /* 0x000fea0003800000 */
[----:B------:R0:W-:Y:S04]  /*0180*/  STG.E desc[UR4][R12.64], R27 ;  /* 0x0000001b0c007986 */ /* 0x0001e8000c101904 */
[----:B------:R-:W2:Y:S02]  /*0190*/  LDG.E R19, desc[UR4][R2.64] ;  /* 0x0000000402137981 */ /* 0x000ea4000c1e1900 */
[----:B--2---:R-:W-:-:S06]  /*01a0*/  IMAD.WIDE R18, R19, 0x4, R22 ;  /* 0x0000000413127825 */ /* 0x004fcc00078e0216 */
[----:B------:R-:W2:Y:S04]  /*01b0*/  LDG.E R19, desc[UR4][R18.64] ;  /* 0x0000000412137981 */ /* 0x000ea8000c1e1900 */
[----:B--2---:R0:W-:Y:S01]  /*01c0*/  STG.E desc[UR4][R14.64], R19 ;  /* 0x000000130e007986 */ /* 0x0041e2000c101904 */
[----:B------:R-:W-:Y:S05]  /*01d0*/  BRA `(.L_x_4) ;  /* 0x0000000000707947 */ /* 0x000fea0003800000 */
.L_x_3:
[----:B------:R-:W-:-:S06]  /*01e0*/  IMAD.WIDE R20, R27, 0x4, R4 ;  /* 0x000000041b147825 */ /* 0x000fcc00078e0204 */
[----:B------:R-:W2:Y:S02]  /*01f0*/  LDG.E R20, desc[UR4][R20.64] ;  /* 0x0000000414147981 */ /* 0x000ea4000c1e1900 */
[----:B--2---:R-:W-:-:S13]  /*0200*/  ISETP.NE.AND P0, PT, R20, -0x1, PT ;  /* 0xffffffff1400780c */ /* 0x004fda0003f05270 */
[----:B------:R1:W-:Y:S01]  /*0210*/  @P0 STG.E desc[UR4][R12.64], R27 ;  /* 0x0000001b0c000986 */ /* 0x0003e2000c101904 */
[----:B------:R-:W0:Y:S03]  /*0220*/  @!P0 LDC.64 R24, c[0x0][0x3c0] ;  /* 0x0000f000ff188b82 */ /* 0x000e260000000a00 */
[----:B------:R-:W2:Y:S02]  /*0230*/  @P0 LDG.E R23, desc[UR4][R6.64] ;  /* 0x0000000406170981 */ /* 0x000ea4000c1e1900 */
[----:B--2---:R-:W-:-:S06]  /*0240*/  @P0 IMAD.WIDE R22, R23, 0x4, R4 ;  /* 0x0000000417160825 */ /* 0x004fcc00078e0204 */
[----:B------:R-:W2:Y:S04]  /*0250*/  @P0 LDG.E R23, desc[UR4][R22.64] ;  /* 0x0000000416170981 */ /* 0x000ea8000c1e1900 */
[----:B--2---:R1:W-:Y:S04]  /*0260*/  @P0 STG.E desc[UR4][R14.64], R23 ;  /* 0x000000170e000986 */ /* 0x0043e8000c101904 */
[----:B------:R1:W-:Y:S04]  /*0270*/  @!P0 STG.E desc[UR4][R12.64], R19 ;  /* 0x000000130c008986 */ /* 0x0003e8000c101904 */
[----:B------:R-:W0:Y:S01]  /*0280*/  @!P0 LDG.E R29, desc[UR4][R6.64] ;  /* 0x00000004061d8981 */ /* 0x000e22000c1e1900 */
[----:B------:R-:W-:Y:S01]  /*0290*/  @!P0 MOV R0, 0x1 ;  /* 0x0000000100008802 */ /* 0x000fe20000000f00 */
[----:B0-----:R-:W-:-:S02]  /*02a0*/  @!P0 IMAD.WIDE R20, R29, 0x4, R24 ;  /* 0x000000041d148825 */ /* 0x001fc400078e0218 */
[----:B------:R1:W-:Y:S04]  /*02b0*/  @!P0 STG.E desc[UR4][R14.64], R29 ;  /* 0x0000001d0e008986 */ /* 0x0003e8000c101904 */
[----:B------:R1:W-:Y:S01]  /*02c0*/  @!P0 STG.E desc[UR4][R20.64], R0 ;  /* 0x0000000014008986 */ /* 0x0003e2000c101904 */
[----:B------:R-:W-:Y:S05]  /*02d0*/  BRA `(.L_x_4) ;  /* 0x0000000000307947 */ /* 0x000fea0003800000 */
.L_x_2:
[----:B------:R-:W0:Y:S02]  /*02e0*/  LDC.64 R20, c[0x0][0x388] ;  /* 0x0000e200ff147b82 */ /* 0x000e240000000a00 */
[----:B0-----:R-:W-:-:S06]  /*02f0*/  IMAD.WIDE R18, R23, 0x4, R20 ;  /* 0x0000000417127825 */ /* 0x001fcc00078e0214 */
[----:B------:R-:W2:Y:S02]  /*0300*/  LDG.E R18, desc[UR4][R18.64] ;  /* 0x0000000412127981 */ /* 0x000ea4000c1e1900 */
[----:B--2---:R-:W-:-:S13]  /*0310*/  ISETP.NE.AND P0, PT, R18, -0x1, PT ;  /* 0xffffffff1200780c */ /* 0x004fda0003f05270 */
[----:B------:R2:W-:Y:S04]  /*0320*/  @P0 STG.E desc[UR4][R12.64], R23 ;  /* 0x000000170c000986 */ /* 0x0005e8000c101904 */
[----:B------:R-:W3:Y:S02]  /*0330*/  @P0 LDG.E R25, desc[UR4][R6.64] ;  /* 0x0000000406190981 */ /* 0x000ee4000c1e1900 */
[----:B---3--:R-:W-:-:S06]  /*0340*/  @P0 IMAD.WIDE R20, R25, 0x4, R20 ;  /* 0x0000000419140825 */ /* 0x008fcc00078e0214 */
[----:B------:R-:W3:Y:S04]  /*0350*/  @P0 LDG.E R21, desc[UR4][R20.64] ;  /* 0x0000000414150981 */ /* 0x000ee8000c1e1900 */
[----:B---3--:R2:W-:Y:S04]  /*0360*/  @P0 STG.E desc[UR4][R14.64], R21 ;  /* 0x000000150e000986 */ /* 0x0085e8000c101904 */
[----:B------:R2:W-:Y:S04]  /*0370*/  @!P0 STG.E desc[UR4][R12.64], R23 ;  /* 0x000000170c008986 */ /* 0x0005e8000c101904 */
[----:B------:R-:W3:Y:S04]  /*0380*/  @!P0 LDG.E R25, desc[UR4][R2.64] ;  /* 0x0000000402198981 */ /* 0x000ee8000c1e1900 */
[----:B---3--:R2:W-:Y:S02]  /*0390*/  @!P0 STG.E desc[UR4][R14.64], R25 ;  /* 0x000000190e008986 */ /* 0x0085e4000c101904 */
.L_x_4:
[----:B------:R-:W-:Y:S05]  /*03a0*/  BSYNC.RECONVERGENT B0 ;  /* 0x0000000000007941 */ /* 0x000fea0003800200 */
.L_x_1:
[----:B--2---:R-:W2:Y:S01]  /*03b0*/  LDG.E R25, desc[UR4][R2.64] ;  /* 0x0000000402197981 */ /* 0x004ea2000c1e1900 */
[----:B01----:R-:W0:Y:S03]  /*03c0*/  LDC.64 R18, c[0x0][0x3b8] ;  /* 0x0000ee00ff127b82 */ /* 0x003e260000000a00 */
[----:B------:R-:W3:Y:S01]  /*03d0*/  LDG.E R21, desc[UR4][R6.64] ;  /* 0x0000000406157981 */ /* 0x000ee2000c1e1900 */
[----:B--2---:R-:W-:-:S06]  /*03e0*/  IMAD.WIDE R24, R25, 0x4, R4 ;  /* 0x0000000419187825 */ /* 0x004fcc00078e0204 */
[----:B------:R-:W3:Y:S01]  /*03f0*/  LDG.E R24, desc[UR4][R24.64] ;  /* 0x0000000418187981 */ /* 0x000ee2000c1e1900 */
[----:B0-----:R-:W-:Y:S01]  /*0400*/  IMAD.WIDE.U32 R16, R17, 0x4, R18 ;  /* 0x0000000411107825 */ /* 0x001fe200078e0012 */
[----:B---3--:R-:W-:Y:S02]  /*0410*/  ISETP.NE.AND P0, PT, R24, R21, PT ;  /* 0x000000151800720c */ /* 0x008fe40003f05270 */
[----:B------:R-:W0:Y:S02]  /*0420*/  LDC.64 R20, c[0x4][RZ] ;  /* 0x01000000ff147b82 */ /* 0x000e240000000a00 */
[----:B------:R-:W-:-:S05]  /*0430*/  SEL R23, RZ, 0x1, !P0 ;  /* 0x00000001ff177807 */ /* 0x000fca0004000000 */
[----:B------:R1:W-:Y:S04]  /*0440*/  STG.E desc[UR4][R16.64], R23 ;  /* 0x0000001710007986 */ /* 0x0003e8000c101904 */
[----:B------:R-:W0:Y:S04]  /*0450*/  LDG.E R27, desc[UR4][R12.64] ;  /* 0x000000040c1b7981 */ /* 0x000e28000c1e1900 */
[----:B------:R-:W2:Y:S01]  /*0460*/  LDG.E R29, desc[UR4][R14.64] ;  /* 0x000000040e1d7981 */ /* 0x000ea2000c1e1900 */
[----:B0-----:R-:W-:-:S04]  /*0470*/  IMAD.WIDE R26, R27, 0x24, R20 ;  /* 0x000000241b1a7825 */ /* 0x001fc800078e0214 */
[----:B--2---:R-:W-:-:S06]  /*0480*/  IMAD.WIDE R26, R29, 0x4, R26 ;  /* 0x000000041d1a7825 */ /* 0x004fcc00078e021a */
[----:B------:R-:W2:Y:S02]  /*0490*/  LDG.E R27, desc[UR4][R26.64] ;  /* 0x000000041a1b7981 */ /* 0x000ea4000c1e1900 */
[----:B--2---:R-:W-:-:S06]  /*04a0*/  IMAD.WIDE R24, R27, 0x4, R18 ;  /* 0x000000041b187825 */ /* 0x004fcc00078e0212 */
[----:B------:R-:W2:Y:S01]  /*04b0*/  LDG.E R24, desc[UR4][R24.64] ;  /* 0x0000000418187981 */ /* 0x000ea2000c1e1900 */
[----:B------:R-:W-:Y:S01]  /*04c0*/  IMAD.WIDE R28, R27, 0x4, R8 ;  /* 0x000000041b1c7825 */ /* 0x000fe200078e0208 */
[----:B--2---:R-:W-:-:S05]  /*04d0*/  IADD3 R0, PT, PT, R23, R24, RZ ;  /* 0x0000001817007210 */ /* 0x004fca0007ffe0ff */
[----:B------:R0:W-:Y:S04]  /*04e0*/  STG.E desc[UR4][R16.64], R0 ;  /* 0x0000000010007986 */ /* 0x0001e8000c101904 */
[----:B------:R-:W2:Y:S01]  /*04f0*/  LDG.E R29, desc[UR4][R28.64] ;  /* 0x000000041c1d7981 */ /* 0x000ea2000c1e1900 */
[----:B-1----:R-:W-:-:S03]  /*0500*/  IMAD.WIDE R22, R27, 0x4, R10 ;  /* 0x000000041b167825 */ /* 0x002fc600078e020a */
[----:B--2---:R1:W-:Y:S04]  /*0510*/  STG.E desc[UR4][R12.64], R29 ;  /* 0x0000001d0c007986 */ /* 0x0043e8000c101904 */
[----:B------:R-:W2:Y:S04]  /*0520*/  LDG.E R23, desc[UR4][R22.64] ;  /* 0x0000000416177981 */ /* 0x000ea8000c1e1900 */
[----:B--2---:R2:W-:Y:S04]  /*0530*/  STG.E desc[UR4][R14.64], R23 ;  /* 0x000000170e007986 */ /* 0x0045e8000c101904 */
[----:B------:R-:W3:Y:S04]  /*0540*/  LDG.E R27, desc[UR4][R12.64] ;  /* 0x000000040c1b7981 */ /* 0x000ee8000c1e1900 */
[----:B0-----:R-:W4:Y:S01]  /*0550*/  LDG.E R0, desc[UR4][R16.64] ;  /* 0x0000000410007981 */ /* 0x001f22000c1e1900 */
[----:B---3--:R-:W-:-:S04]  /*0560*/  IMAD.WIDE R26, R27, 0x24, R20 ;  /* 0x000000241b1a7825 */ /* 0x008fc800078e0214 */
[----:B------:R-:W-:-:S06]  /*0570*/  IMAD.WIDE R26, R23, 0x4, R26 ;  /* 0x00000004171a7825 */ /* 0x000fcc00078e021a */
[----:B------:R-:W3:Y:S02]  /*0580*/  LDG.E R27, desc[UR4][R26.64] ;  /* 0x000000041a1b7981 */ /* 0x000ee4000c1e1900 */
[----:B---3--:R-:W-:-:S06]  /*0590*/  IMAD.WIDE R24, R27, 0x4, R18 ;  /* 0x000000041b187825 */ /* 0x008fcc00078e0212 */
[----:B------:R-:W4:Y:S01]  /*05a0*/  LDG.E R25, desc[UR4][R24.64] ;  /* 0x0000000418197981 */ /* 0x000f22000c1e1900 */
[----:B-1----:R-:W-:Y:S01]  /*05b0*/  IMAD.WIDE R28, R27, 0x4, R8 ;  /* 0x000000041b1c7825 */ /* 0x002fe200078e0208 */
[----:B----4-:R-:W-:-:S05]  /*05c0*/  IADD3 R0, PT, PT, R0, R25, RZ ;  /* 0x0000001900007210 */ /* 0x010fca0007ffe0ff */
[----:B------:R0:W-:Y:S04]  /*05d0*/  STG.E desc[UR4][R16.64], R0 ;  /* 0x0000000010007986 */ /* 0x0001e8000c101904 */
[----:B------:R-:W3:Y:S01]  /*05e0*/  LDG.E R29, desc[UR4][R28.64] ;  /* 0x000000041c1d7981 */ /* 0x000ee2000c1e1900 */
[----:B--2---:R-:W-:-:S03]  /*05f0*/  IMAD.WIDE R22, R27, 0x4, R10 ;  /* 0x000000041b167825 */ /* 0x004fc600078e020a */
[----:B---3--:R1:W-:Y:S04]  /*0600*/  STG.E desc[UR4][R12.64], R29 ;  /* 0x0000001d0c007986 */ /* 0x0083e8000c101904 */
        /* <DEDUP_REMOVED lines=17> */
[----:B------:R-:W2:Y:S04]  /*0720*/  LDG.E R27, desc[UR4][R12.64] ;  /* 0x000000040c1b7981 */ /* 0x000ea8000c1e1900 */
[----:B0-----:R-:W3:Y:S01]  /*0730*/  LDG.E R0, desc[UR4][R16.64] ;  /* 0x0000000410007981 */ /* 0x001ee2000c1e1900 */
[----:B--2---:R-:W-:-:S04]  /*0740*/  IMAD.WIDE R20, R27, 0x24, R20 ;  /* 0x000000241b147825 */ /* 0x004fc800078e0214 */
[----:B------:R-:W-:-:S06]  /*0750*/  IMAD.WIDE R20, R23, 0x4, R20 ;  /* 0x0000000417147825 */ /* 0x000fcc00078e0214 */
[----:B------:R-:W2:Y:S02]  /*0760*/  LDG.E R21, desc[UR4][R20.64] ;  /* 0x0000000414157981 */ /* 0x000ea4000c1e1900 */
[----:B--2---:R-:W-:-:S06]  /*0770*/  IMAD.WIDE R18, R21, 0x4, R18 ;  /* 0x0000000415127825 */ /* 0x004fcc00078e0212 */
[----:B------:R-:W3:Y:S01]  /*0780*/  LDG.E R19, desc[UR4][R18.64] ;  /* 0x0000000412137981 */ /* 0x000ee2000c1e1900 */
[----:B------:R-:W-:Y:S01]  /*0790*/  IMAD.WIDE R8, R21, 0x4, R8 ;  /* 0x0000000415087825 */ /* 0x000fe200078e0208 */
[----:B---3--:R-:W-:-:S05]  /*07a0*/  IADD3 R25, PT, PT, R0, R19, RZ ;  /* 0x0000001300197210 */ /* 0x008fca0007ffe0ff */
[----:B------:R1:W-:Y:S04]  /*07b0*/  STG.E desc[UR4][R16.64], R25 ;  /* 0x0000001910007986 */ /* 0x0003e8000c101904 */
[----:B------:R-:W2:Y:S01]  /*07c0*/  LDG.E R9, desc[UR4][R8.64] ;  /* 0x0000000408097981 */ /* 0x000ea2000c1e1900 */
[----:B------:R-:W-:-:S03]  /*07d0*/  IMAD.WIDE R10, R21, 0x4, R10 ;  /* 0x00000004150a7825 */ /* 0x000fc600078e020a */
[----:B--2---:R1:W-:Y:S04]  /*07e0*/  STG.E desc[UR4][R12.64], R9 ;  /* 0x000000090c007986 */ /* 0x0043e8000c101904 */
[----:B------:R-:W2:Y:S04]  /*07f0*/  LDG.E R11, desc[UR4][R10.64] ;  /* 0x000000040a0b7981 */ /* 0x000ea8000c1e1900 */
[----:B--2---:R1:W-:Y:S04]  /*0800*/  STG.E desc[UR4][R14.64], R11 ;  /* 0x0000000b0e007986 */ /* 0x0043e8000c101904 */
[----:B------:R-:W2:Y:S04]  /*0810*/  LDG.E R7, desc[UR4][R6.64] ;  /* 0x0000000406077981 */ /* 0x000ea8000c1e1900 */
[----:B------:R-:W3:Y:S01]  /*0820*/  LDG.E R2, desc[UR4][R2.64] ;  /* 0x0000000402027981 */ /* 0x000ee2000c1e1900 */
[----:B--2---:R-:W-:-:S06]  /*0830*/  IMAD.WIDE R4, R7, 0x4, R4 ;  /* 0x0000000407047825 */ /* 0x004fcc00078e0204 */
[----:B------:R-:W3:Y:S02]  /*0840*/  LDG.E R5, desc[UR4][R4.64] ;  /* 0x0000000404057981 */ /* 0x000ee4000c1e1900 */
[----:B---3--:R-:W-:-:S13]  /*0850*/  ISETP.NE.AND P0, PT, R2, R5, PT ;  /* 0x000000050200720c */ /* 0x008fda0003f05270 */
[----:B-1----:R-:W-:Y:S05]  /*0860*/  @P0 EXIT ;  /* 0x000000000000094d */ /* 0x002fea0003800000 */
[----:B------:R-:W2:Y:S01]  /*0870*/  LDG.E R16, desc[UR4][R16.64] ;  /* 0x0000000410107981 */ /* 0x000ea2000c1e1900 */
[----:B------:R-:W0:Y:S02]  /*0880*/  LDC.64 R2, c[0x0][0x3c0] ;  /* 0x0000f000ff027b82 */ /* 0x000e240000000a00 */
[----:B0-----:R-:W-:Y:S01]  /*0890*/  IMAD.WIDE R2, R7, 0x4, R2 ;  /* 0x0000000407027825 */ /* 0x001fe200078e0202 */
[----:B--2---:R-:W-:-:S05]  /*08a0*/  IADD3 R5, PT, PT, -R16, 0xa, RZ ;  /* 0x0000000a10057810 */ /* 0x004fca0007ffe1ff */
[----:B------:R-:W-:Y:S01]  /*08b0*/  STG.E desc[UR4][R2.64], R5 ;  /* 0x0000000502007986 */ /* 0x000fe2000c101904 */
[----:B------:R-:W-:Y:S05]  /*08c0*/  EXIT ;  /* 0x000000000000794d */ /* 0x000fea0003800000 */
.L_x_5:
        /* <DEDUP_REMOVED lines=11> */
.L_x_7:


//--------------------- .nv.shared.reserved.0     --------------------------
	.section	.nv.shared.reserved.0,"aw",@nobits
	.weak		__nv_reservedSMEM_offset_0_alias
	.size		__nv_reservedSMEM_offset_0_alias, 0, 64
	.other		__nv_reservedSMEM_offset_0_alias,@"STO_CUDA_RESERVED_SHARED STV_DEFAULT"
__nv_reservedSMEM_offset_0_alias:
	.zero		0
	.zero		64


//--------------------- .nv.global                --------------------------
	.section	.nv.global,"aw",@nobits
	.align	4
.nv.global:
	.type		temp,@object
	.size		temp,(.L_0 - temp)
temp:
	.zero		324
.L_0:


//--------------------- .nv.constant0._Z10initializePiS_ --------------------------
	.section	.nv.constant0._Z10initializePiS_,"a",@progbits
	.sectionflags	@""
	.align	4
.nv.constant0._Z10initializePiS_:
	.zero		912


//--------------------- .nv.constant0._Z8traversePiS_S_S_S_S_S_S_S_ --------------------------
	.section	.nv.constant0._Z8traversePiS_S_S_S_S_S_S_S_,"a",@progbits
	.sectionflags	@""
	.align	4
.nv.constant0._Z8traversePiS_S_S_S_S_S_S_S_:
	.zero		968


//--------------------- SYMBOLS --------------------------

	.type		.nv.reservedSmem.offset0,@object
	.size		.nv.reservedSmem.offset0,0x4
